	.headerflags	@"EF_CUDA_TEXMODE_UNIFIED EF_CUDA_64BIT_ADDRESS EF_CUDA_SM86 EF_CUDA_VIRTUAL_SM(EF_CUDA_SM86)"
	.elftype	@"ET_EXEC"


//--------------------- .nv.info                  --------------------------
	.section	.nv.info,"",@"SHT_CUDA_INFO"
	.align	4


	//----- nvinfo : EIATTR_REGCOUNT
	.align		4
        /*0000*/ 	.byte	0x04, 0x2f
        /*0002*/ 	.short	(.L_1 - .L_0)
	.align		4
.L_0:
        /*0004*/ 	.word	index@(triton_mm)
        /*0008*/ 	.word	0x0000003d


	//----- nvinfo : EIATTR_MIN_STACK_SIZE
	.align		4
.L_1:
        /*000c*/ 	.byte	0x04, 0x12
        /*000e*/ 	.short	(.L_3 - .L_2)
	.align		4
.L_2:
        /*0010*/ 	.word	index@(triton_mm)
        /*0014*/ 	.word	0x00000000


	//----- nvinfo : EIATTR_FRAME_SIZE
	.align		4
.L_3:
        /*0018*/ 	.byte	0x04, 0x11
        /*001a*/ 	.short	(.L_5 - .L_4)
	.align		4
.L_4:
        /*001c*/ 	.word	index@(triton_mm)
        /*0020*/ 	.word	0x00000000


	//----- nvinfo : EIATTR_MIN_STACK_SIZE
	.align		4
.L_5:
        /*0024*/ 	.byte	0x04, 0x12
        /*0026*/ 	.short	(.L_7 - .L_6)
	.align		4
.L_6:
        /*0028*/ 	.word	index@(triton_mm)
        /*002c*/ 	.word	0x00000000
.L_7:


//--------------------- .nv.info.triton_mm        --------------------------
	.section	.nv.info.triton_mm,"",@"SHT_CUDA_INFO"
	.sectionflags	@""
	.align	4


	//----- nvinfo : EIATTR_CUDA_API_VERSION
	.align		4
        /*0000*/ 	.byte	0x04, 0x37
        /*0002*/ 	.short	(.L_9 - .L_8)
.L_8:
        /*0004*/ 	.word	0x0000007c


	//----- nvinfo : EIATTR_SW2861232_WAR
	.align		4
.L_9:
        /*0008*/ 	.byte	0x01, 0x35
	.zero		2


	//----- nvinfo : EIATTR_PARAM_CBANK
	.align		4
        /*000c*/ 	.byte	0x04, 0x0a
        /*000e*/ 	.short	(.L_11 - .L_10)
	.align		4
.L_10:
        /*0010*/ 	.word	index@(.nv.constant0.triton_mm)
        /*0014*/ 	.short	0x0160
        /*0016*/ 	.short	0x0020


	//----- nvinfo : EIATTR_CBANK_PARAM_SIZE
	.align		4
.L_11:
        /*0018*/ 	.byte	0x03, 0x19
        /*001a*/ 	.short	0x0020


	//----- nvinfo : EIATTR_KPARAM_INFO
	.align		4
        /*001c*/ 	.byte	0x04, 0x17
        /*001e*/ 	.short	(.L_13 - .L_12)
.L_12:
        /*0020*/ 	.word	0x00000000
        /*0024*/ 	.short	0x0003
        /*0026*/ 	.short	0x0018
        /*0028*/ 	.byte	0x00, 0xf4, 0x21, 0x00


	//----- nvinfo : EIATTR_KPARAM_INFO
	.align		4
.L_13:
        /*002c*/ 	.byte	0x04, 0x17
        /*002e*/ 	.short	(.L_15 - .L_14)
.L_14:
        /*0030*/ 	.word	0x00000000
        /*0034*/ 	.short	0x0002
        /*0036*/ 	.short	0x0010
        /*0038*/ 	.byte	0x00, 0xf4, 0x21, 0x00


	//----- nvinfo : EIATTR_KPARAM_INFO
	.align		4
.L_15:
        /*003c*/ 	.byte	0x04, 0x17
        /*003e*/ 	.short	(.L_17 - .L_16)
.L_16:
        /*0040*/ 	.word	0x00000000
        /*0044*/ 	.short	0x0001
        /*0046*/ 	.short	0x0008
        /*0048*/ 	.byte	0x00, 0xf4, 0x21, 0x00


	//----- nvinfo : EIATTR_KPARAM_INFO
	.align		4
.L_17:
        /*004c*/ 	.byte	0x04, 0x17
        /*004e*/ 	.short	(.L_19 - .L_18)
.L_18:
        /*0050*/ 	.word	0x00000000
        /*0054*/ 	.short	0x0000
        /*0056*/ 	.short	0x0000
        /*0058*/ 	.byte	0x00, 0xf4, 0x21, 0x00


	//----- nvinfo : EIATTR_MAXREG_COUNT
	.align		4
.L_19:
        /*005c*/ 	.byte	0x03, 0x1b
        /*005e*/ 	.short	0x00ff


	//----- nvinfo : EIATTR_EXIT_INSTR_OFFSETS
	.align		4
        /*0060*/ 	.byte	0x04, 0x1c
        /*0062*/ 	.short	(.L_21 - .L_20)


	//   ....[0]....
.L_20:
        /*0064*/ 	.word	0x00001a00


	//   ....[1]....
        /*0068*/ 	.word	0x00001a50


	//----- nvinfo : EIATTR_REQNTID
	.align		4
.L_21:
        /*006c*/ 	.byte	0x04, 0x10
        /*006e*/ 	.short	(.L_23 - .L_22)
.L_22:
        /*0070*/ 	.word	0x00000080
        /*0074*/ 	.word	0x00000001
        /*0078*/ 	.word	0x00000001
.L_23:


//--------------------- .nv.callgraph             --------------------------
	.section	.nv.callgraph,"",@"SHT_CUDA_CALLGRAPH"
	.align	4
	.sectionentsize	8
	.align		4
        /*0000*/ 	.word	0x00000000
	.align		4
        /*0004*/ 	.word	0xffffffff
	.align		4
        /*0008*/ 	.word	0x00000000
	.align		4
        /*000c*/ 	.word	0xfffffffe
	.align		4
        /*0010*/ 	.word	0x00000000
	.align		4
        /*0014*/ 	.word	0xfffffffd
	.align		4
        /*0018*/ 	.word	0x00000000
	.align		4
        /*001c*/ 	.word	0xfffffffc


//--------------------- .nv.rel.action            --------------------------
	.section	.nv.rel.action,"",@"SHT_CUDA_RELOCINFO"
	.align	8
	.sectionentsize	8
        /*0000*/ 	.byte	0x73, 0x00, 0x00, 0x00, 0x00, 0x00, 0x00, 0x00, 0x00, 0x00, 0x00, 0x11, 0x25, 0x00, 0x05, 0x36


//--------------------- .nv.constant0.triton_mm   --------------------------
	.section	.nv.constant0.triton_mm,"a",@progbits
	.sectionflags	@""
	.align	4
.nv.constant0.triton_mm:
	.zero		384


//--------------------- .text.triton_mm           --------------------------
	.section	.text.triton_mm,"ax",@progbits
	.sectionflags	@"SHF_BARRIERS=1"
	.sectioninfo	@"SHI_REGISTERS=61"
	.align	128
        .global         triton_mm
        .type           triton_mm,@function
        .size           triton_mm,(.L_x_2 - triton_mm)
        .other          triton_mm,@"STO_CUDA_ENTRY STV_DEFAULT"
triton_mm:
.text.triton_mm:
[----:B------:R-:W-:Y:S02]  /*0000*/  IMAD.MOV.U32 R1, RZ, RZ, c[0x0][0x28] ;  /* 0x00000a00ff017624 */ /* 0x000fe400078e00ff */
[----:B------:R-:W1:Y:S01]  /*0010*/  S2R R7, SR_CTAID.X ;  /* 0x0000000000077919 */ /* 0x000e620000002500 */
[----:B------:R-:W-:Y:S01]  /*0020*/  IMAD.MOV.U32 R3, RZ, RZ, 0x8 ;  /* 0x00000008ff037424 */ /* 0x000fe200078e00ff */
[----:B------:R-:W-:Y:S01]  /*0030*/  ULDC.64 UR8, c[0x0][0x118] ;  /* 0x0000460000087ab9 */ /* 0x000fe20000000a00 */
[----:B------:R-:W-:Y:S01]  /*0040*/  IMAD.MOV.U32 R54, RZ, RZ, 0x2 ;  /* 0x00000002ff367424 */ /* 0x000fe200078e00ff */
[----:B------:R-:W2:Y:S01]  /*0050*/  S2R R49, SR_TID.X ;  /* 0x0000000000317919 */ /* 0x000ea20000002100 */
[----:B------:R-:W-:Y:S01]  /*0060*/  CS2R R14, SRZ ;  /* 0x00000000000e7805 */ /* 0x000fe2000001ff00 */
        /* <DEDUP_REMOVED lines=10> */
[----:B------:R-:W-:-:S02]  /*0110*/  UMOV UR5, 0xffffffff ;  /* 0xffffffff00057882 */ /* 0x000fc40000000000 */
[----:B------:R-:W-:Y:S02]  /*0120*/  UMOV UR10, 0x20 ;  /* 0x00000020000a7882 */ /* 0x000fe40000000000 */
[----:B------:R-:W-:Y:S01]  /*0130*/  UMOV UR4, URZ ;  /* 0x0000003f00047c82 */ /* 0x000fe20008000000 */
[----:B-1----:R-:W-:-:S04]  /*0140*/  SHF.R.S32.HI R0, RZ, 0x1f, R7 ;  /* 0x0000001fff007819 */ /* 0x002fc80000011407 */
[----:B------:R-:W-:Y:S02]  /*0150*/  LEA.HI R0, R0, R7, RZ, 0x9 ;  /* 0x0000000700007211 */ /* 0x000fe400078f48ff */
[----:B--2---:R-:W-:Y:S02]  /*0160*/  SHF.R.U32.HI R10, RZ, 0x2, R49 ;  /* 0x00000002ff0a7819 */ /* 0x004fe40000011631 */
[----:B------:R-:W-:Y:S02]  /*0170*/  SHF.R.S32.HI R4, RZ, 0x9, R0 ;  /* 0x00000009ff047819 */ /* 0x000fe40000011400 */
[----:B------:R-:W-:-:S03]  /*0180*/  LOP3.LUT R0, R0, 0xfffffe00, RZ, 0xc0, !PT ;  /* 0xfffffe0000007812 */ /* 0x000fc600078ec0ff */
[----:B------:R-:W-:-:S05]  /*0190*/  IMAD R2, R4, -0x8, R3 ;  /* 0xfffffff804027824 */ /* 0x000fca00078e0203 */
[----:B------:R-:W-:-:S04]  /*01a0*/  IMNMX R5, R2, 0x8, PT ;  /* 0x0000000802057817 */ /* 0x000fc80003800200 */
[----:B------:R-:W-:-:S04]  /*01b0*/  IABS R9, R5 ;  /* 0x0000000500097213 */ /* 0x000fc80000000000 */
[----:B------:R-:W1:Y:S08]  /*01c0*/  I2F.RP R6, R9 ;  /* 0x0000000900067306 */ /* 0x000e700000209400 */
[----:B-1----:R-:W1:Y:S02]  /*01d0*/  MUFU.RCP R6, R6 ;  /* 0x0000000600067308 */ /* 0x002e640000001000 */
[----:B-1----:R-:W-:-:S02]  /*01e0*/  IADD3 R2, R6, 0xffffffe, RZ ;  /* 0x0ffffffe06027810 */ /* 0x002fc40007ffe0ff */
[----:B------:R-:W-:-:S04]  /*01f0*/  IABS R6, R7 ;  /* 0x0000000700067213 */ /* 0x000fc80000000000 */
[----:B------:R1:W2:Y:S02]  /*0200*/  F2I.FTZ.U32.TRUNC.NTZ R3, R2 ;  /* 0x0000000200037305 */ /* 0x0002a4000021f000 */
[----:B-1----:R-:W-:Y:S02]  /*0210*/  IMAD.MOV.U32 R2, RZ, RZ, RZ ;  /* 0x000000ffff027224 */ /* 0x002fe400078e00ff */
[----:B--2---:R-:W-:-:S04]  /*0220*/  IMAD.MOV R8, RZ, RZ, -R3 ;  /* 0x000000ffff087224 */ /* 0x004fc800078e0a03 */
[----:B------:R-:W-:Y:S02]  /*0230*/  IMAD R11, R8, R9, RZ ;  /* 0x00000009080b7224 */ /* 0x000fe400078e02ff */
[----:B------:R-:W-:Y:S01]  /*0240*/  IMAD.IADD R8, R7, 0x1, -R0 ;  /* 0x0000000107087824 */ /* 0x000fe200078e0a00 */
[----:B------:R-:W-:Y:S01]  /*0250*/  IABS R0, R5 ;  /* 0x0000000500007213 */ /* 0x000fe20000000000 */
[----:B------:R-:W-:-:S03]  /*0260*/  IMAD.HI.U32 R3, R3, R11, R2 ;  /* 0x0000000b03037227 */ /* 0x000fc600078e0002 */
[----:B------:R-:W-:Y:S01]  /*0270*/  IABS R2, R8 ;  /* 0x0000000800027213 */ /* 0x000fe20000000000 */
[----:B------:R-:W-:Y:S01]  /*0280*/  IMAD.MOV R11, RZ, RZ, -R0 ;  /* 0x000000ffff0b7224 */ /* 0x000fe200078e0a00 */
[----:B------:R-:W-:Y:S01]  /*0290*/  LOP3.LUT R8, R8, R5, RZ, 0x3c, !PT ;  /* 0x0000000508087212 */ /* 0x000fe200078e3cff */
[----:B------:R-:W-:-:S03]  /*02a0*/  IMAD.HI.U32 R0, R3, R6, RZ ;  /* 0x0000000603007227 */ /* 0x000fc600078e00ff */
[----:B------:R-:W-:Y:S01]  /*02b0*/  ISETP.GE.AND P2, PT, R8, RZ, PT ;  /* 0x000000ff0800720c */ /* 0x000fe20003f46270 */
[----:B------:R-:W-:-:S04]  /*02c0*/  IMAD.HI.U32 R3, R3, R2, RZ ;  /* 0x0000000203037227 */ /* 0x000fc800078e00ff */
[-C--:B------:R-:W-:Y:S01]  /*02d0*/  IMAD R0, R0, R11.reuse, R6 ;  /* 0x0000000b00007224 */ /* 0x080fe200078e0206 */
[----:B------:R-:W-:Y:S01]  /*02e0*/  SHF.R.U32.HI R6, RZ, 0x1, R49 ;  /* 0x00000001ff067819 */ /* 0x000fe20000011631 */
[----:B------:R-:W-:Y:S02]  /*02f0*/  IMAD R2, R3, R11, R2 ;  /* 0x0000000b03027224 */ /* 0x000fe400078e0202 */
[----:B------:R-:W-:Y:S01]  /*0300*/  IMAD.SHL.U32 R8, R49, 0x2, RZ ;  /* 0x0000000231087824 */ /* 0x000fe200078e00ff */
[C---:B------:R-:W-:Y:S02]  /*0310*/  ISETP.GT.U32.AND P1, PT, R9.reuse, R0, PT ;  /* 0x000000000900720c */ /* 0x040fe40003f24070 */
[----:B------:R-:W-:-:S11]  /*0320*/  ISETP.GT.U32.AND P0, PT, R9, R2, PT ;  /* 0x000000020900720c */ /* 0x000fd60003f04070 */
[--C-:B------:R-:W-:Y:S01]  /*0330*/  @!P1 IMAD.IADD R0, R0, 0x1, -R9.reuse ;  /* 0x0000000100009824 */ /* 0x100fe200078e0a09 */
[----:B------:R-:W-:Y:S01]  /*0340*/  ISETP.GE.AND P1, PT, R7, RZ, PT ;  /* 0x000000ff0700720c */ /* 0x000fe20003f26270 */
[----:B------:R-:W-:Y:S01]  /*0350*/  @!P0 IMAD.IADD R2, R2, 0x1, -R9 ;  /* 0x0000000102028824 */ /* 0x000fe200078e0a09 */
[----:B------:R-:W-:Y:S02]  /*0360*/  @!P0 IADD3 R3, R3, 0x1, RZ ;  /* 0x0000000103038810 */ /* 0x000fe40007ffe0ff */
[----:B------:R-:W-:Y:S02]  /*0370*/  ISETP.GT.U32.AND P4, PT, R9, R0, PT ;  /* 0x000000000900720c */ /* 0x000fe40003f84070 */
[----:B------:R-:W-:Y:S02]  /*0380*/  ISETP.GE.U32.AND P3, PT, R2, R9, PT ;  /* 0x000000090200720c */ /* 0x000fe40003f66070 */
[----:B------:R-:W-:Y:S02]  /*0390*/  ISETP.NE.AND P0, PT, R5, RZ, PT ;  /* 0x000000ff0500720c */ /* 0x000fe40003f05270 */
[----:B------:R-:W-:-:S07]  /*03a0*/  LOP3.LUT R5, RZ, R5, RZ, 0x33, !PT ;  /* 0x00000005ff057212 */ /* 0x000fce00078e33ff */
[----:B------:R-:W-:Y:S02]  /*03b0*/  @!P4 IMAD.IADD R0, R0, 0x1, -R9 ;  /* 0x000000010000c824 */ /* 0x000fe400078e0a09 */
[----:B------:R-:W-:Y:S02]  /*03c0*/  @P3 IADD3 R3, R3, 0x1, RZ ;  /* 0x0000000103033810 */ /* 0x000fe40007ffe0ff */
[----:B------:R-:W-:-:S03]  /*03d0*/  @!P1 IMAD.MOV R0, RZ, RZ, -R0 ;  /* 0x000000ffff009224 */ /* 0x000fc600078e0a00 */
[----:B------:R-:W-:Y:S02]  /*03e0*/  IMAD.MOV.U32 R2, RZ, RZ, R3 ;  /* 0x000000ffff027224 */ /* 0x000fe400078e0003 */
[----:B------:R-:W-:Y:S02]  /*03f0*/  SEL R3, R5, R0, !P0 ;  /* 0x0000000005037207 */ /* 0x000fe40004000000 */
[----:B------:R-:W-:-:S03]  /*0400*/  @!P2 IMAD.MOV R2, RZ, RZ, -R2 ;  /* 0x000000ffff02a224 */ /* 0x000fc600078e0a02 */
[----:B------:R-:W-:Y:S01]  /*0410*/  IMAD R48, R4, 0x8, R3 ;  /* 0x0000000804307824 */ /* 0x000fe200078e0203 */
[--C-:B------:R-:W-:Y:S01]  /*0420*/  SHF.R.U32.HI R3, RZ, 0x1, R49.reuse ;  /* 0x00000001ff037819 */ /* 0x100fe20000011631 */
[----:B------:R-:W-:Y:S01]  /*0430*/  IMAD.SHL.U32 R4, R49, 0x8, RZ ;  /* 0x0000000831047824 */ /* 0x000fe200078e00ff */
[----:B------:R-:W-:Y:S02]  /*0440*/  SEL R0, R5, R2, !P0 ;  /* 0x0000000205007207 */ /* 0x000fe40004000000 */
[----:B------:R-:W-:Y:S02]  /*0450*/  LOP3.LUT R2, R49, 0x8, RZ, 0xc0, !PT ;  /* 0x0000000831027812 */ /* 0x000fe400078ec0ff */
[----:B------:R-:W-:Y:S02]  /*0460*/  LOP3.LUT R9, R3, 0x8, R8, 0x48, !PT ;  /* 0x0000000803097812 */ /* 0x000fe400078e4808 */
[----:B------:R-:W-:Y:S02]  /*0470*/  LOP3.LUT R7, R2, 0x7, R49, 0xf8, !PT ;  /* 0x0000000702077812 */ /* 0x000fe400078ef831 */
[----:B------:R-:W-:-:S02]  /*0480*/  SGXT.U32 R5, R6, 0x6 ;  /* 0x000000060605781a */ /* 0x000fc40000000000 */
[----:B------:R-:W-:Y:S02]  /*0490*/  LOP3.LUT R2, R49, 0x8, R4, 0x48, !PT ;  /* 0x0000000831027812 */ /* 0x000fe400078e4804 */
[----:B------:R-:W-:Y:S01]  /*04a0*/  SHF.R.S32.HI R3, RZ, 0x19, R0 ;  /* 0x00000019ff037819 */ /* 0x000fe20000011400 */
[----:B------:R-:W-:Y:S01]  /*04b0*/  IMAD.SHL.U32 R0, R0, 0x40, RZ ;  /* 0x0000004000007824 */ /* 0x000fe200078e00ff */
[----:B------:R-:W-:Y:S01]  /*04c0*/  SHF.R.S32.HI R11, RZ, 0x19, R48 ;  /* 0x00000019ff0b7819 */ /* 0x000fe20000011430 */
[----:B------:R-:W-:Y:S01]  /*04d0*/  IMAD.SHL.U32 R48, R48, 0x40, RZ ;  /* 0x0000004030307824 */ /* 0x000fe200078e00ff */
[----:B------:R-:W-:Y:S01]  /*04e0*/  LOP3.LUT R6, R10, 0x10, RZ, 0xc0, !PT ;  /* 0x000000100a067812 */ /* 0x000fe200078ec0ff */
[----:B------:R-:W-:Y:S01]  /*04f0*/  IMAD R53, R5, 0x10, R2 ;  /* 0x0000001005357824 */ /* 0x000fe200078e0202 */
[----:B------:R-:W-:Y:S02]  /*0500*/  LOP3.LUT R2, R0, R5, RZ, 0xfc, !PT ;  /* 0x0000000500027212 */ /* 0x000fe400078efcff */
[----:B------:R-:W-:Y:S01]  /*0510*/  LOP3.LUT R52, R6, 0xf, R49, 0xf8, !PT ;  /* 0x0000000f06347812 */ /* 0x000fe200078ef831 */
[----:B------:R-:W-:Y:S01]  /*0520*/  IMAD.SHL.U32 R53, R53, 0x2, RZ ;  /* 0x0000000235357824 */ /* 0x000fe200078e00ff */
[----:B------:R-:W-:-:S02]  /*0530*/  SGXT R6, R11, 0x1 ;  /* 0x000000010b06781a */ /* 0x000fc40000000200 */
[----:B------:R-:W-:Y:S01]  /*0540*/  LOP3.LUT R5, R48, R5, RZ, 0xfc, !PT ;  /* 0x0000000530057212 */ /* 0x000fe200078efcff */
[----:B------:R-:W-:Y:S01]  /*0550*/  IMAD R52, R52, 0x10, R9 ;  /* 0x0000001034347824 */ /* 0x000fe200078e0209 */
[----:B------:R-:W-:Y:S02]  /*0560*/  SGXT R3, R3, 0x1 ;  /* 0x000000010303781a */ /* 0x000fe40000000200 */
[----:B------:R-:W-:Y:S01]  /*0570*/  LEA.HI R6, R6, R5, RZ, 0x9 ;  /* 0x0000000506067211 */ /* 0x000fe200078f48ff */
[----:B------:R-:W-:Y:S01]  /*0580*/  IMAD.SHL.U32 R52, R52, 0x2, RZ ;  /* 0x0000000234347824 */ /* 0x000fe200078e00ff */
[----:B------:R-:W-:Y:S02]  /*0590*/  LEA.HI R3, R3, R2, RZ, 0xc ;  /* 0x0000000203037211 */ /* 0x000fe400078f60ff */
[----:B------:R-:W-:Y:S02]  /*05a0*/  LOP3.LUT R6, R6, 0x1ffe00, RZ, 0xc0, !PT ;  /* 0x001ffe0006067812 */ /* 0x000fe400078ec0ff */
[----:B------:R-:W-:-:S02]  /*05b0*/  LOP3.LUT R3, R3, 0x1ff000, RZ, 0xc0, !PT ;  /* 0x001ff00003037812 */ /* 0x000fc400078ec0ff */
[----:B------:R-:W-:Y:S01]  /*05c0*/  LOP3.LUT R4, R4, 0x8, RZ, 0xc0, !PT ;  /* 0x0000000804047812 */ /* 0x000fe200078ec0ff */
[----:B------:R-:W-:Y:S01]  /*05d0*/  IMAD.IADD R5, R5, 0x1, -R6 ;  /* 0x0000000105057824 */ /* 0x000fe200078e0a06 */
[----:B------:R-:W-:Y:S01]  /*05e0*/  LOP3.LUT R12, R7, 0x10, R10, 0xf8, !PT ;  /* 0x00000010070c7812 */ /* 0x000fe200078ef80a */
[----:B------:R-:W-:Y:S01]  /*05f0*/  IMAD.IADD R3, R2, 0x1, -R3 ;  /* 0x0000000102037824 */ /* 0x000fe200078e0a03 */
[----:B------:R-:W-:Y:S01]  /*0600*/  LOP3.LUT R10, R10, 0x8, RZ, 0xc0, !PT ;  /* 0x000000080a0a7812 */ /* 0x000fe200078ec0ff */
[----:B------:R-:W-:Y:S01]  /*0610*/  IMAD R5, R5, 0x2800, R4 ;  /* 0x0000280005057824 */ /* 0x000fe200078e0204 */
[----:B------:R-:W-:Y:S01]  /*0620*/  LOP3.LUT R8, R49, 0x8, R8, 0x48, !PT ;  /* 0x0000000831087812 */ /* 0x000fe200078e4808 */
[----:B------:R-:W-:Y:S01]  /*0630*/  IMAD R3, R3, 0x2800, R4 ;  /* 0x0000280003037824 */ /* 0x000fe200078e0204 */
[----:B------:R-:W-:Y:S01]  /*0640*/  LOP3.LUT R7, R10, 0x7, R49, 0xf8, !PT ;  /* 0x000000070a077812 */ /* 0x000fe200078ef831 */
[----:B------:R-:W-:Y:S01]  /*0650*/  IMAD.WIDE R56, R5, R54, c[0x0][0x160] ;  /* 0x0000580005387625 */ /* 0x000fe200078e0236 */
[----:B------:R-:W-:Y:S01]  /*0660*/  CS2R R10, SRZ ;  /* 0x00000000000a7805 */ /* 0x000fe2000001ff00 */
[----:B------:R-:W-:-:S02]  /*0670*/  CS2R R4, SRZ ;  /* 0x0000000000047805 */ /* 0x000fc4000001ff00 */
[----:B------:R-:W-:Y:S01]  /*0680*/  IMAD.WIDE R54, R3, R54, c[0x0][0x168] ;  /* 0x00005a0003367625 */ /* 0x000fe200078e0236 */
[----:B------:R1:W-:Y:S03]  /*0690*/  LDGSTS.E.BYPASS.128 [R53], [R56.64] ;  /* 0x0000000038357fae */ /* 0x0003e6000b901c48 */
[----:B------:R-:W-:Y:S01]  /*06a0*/  IMAD R20, R12, 0x10, R9 ;  /* 0x000000100c147824 */ /* 0x000fe200078e0209 */
[----:B------:R-:W0:Y:S01]  /*06b0*/  LDGDEPBAR ;  /* 0x00000000000079af */ /* 0x000e220000000000 */
[----:B------:R-:W-:Y:S01]  /*06c0*/  IMAD R50, R7, 0x10, R8 ;  /* 0x0000001007327824 */ /* 0x000fe200078e0208 */
[----:B------:R-:W-:Y:S01]  /*06d0*/  CS2R R12, SRZ ;  /* 0x00000000000c7805 */ /* 0x000fe2000001ff00 */
[----:B------:R-:W-:Y:S01]  /*06e0*/  CS2R R8, SRZ ;  /* 0x0000000000087805 */ /* 0x000fe2000001ff00 */
[----:B------:R1:W-:Y:S01]  /*06f0*/  LDGSTS.E.BYPASS.128 [R53+0x800], [R54.64] ;  /* 0x0080000036357fae */ /* 0x0003e2000b901c48 */
[----:B------:R-:W-:Y:S01]  /*0700*/  IADD3 R20, R20, 0x200, RZ ;  /* 0x0000020014147810 */ /* 0x000fe20007ffe0ff */
[----:B------:R-:W-:Y:S01]  /*0710*/  CS2R R6, SRZ ;  /* 0x0000000000067805 */ /* 0x000fe2000001ff00 */
[----:B------:R-:W-:Y:S01]  /*0720*/  IMAD.SHL.U32 R50, R50, 0x2, RZ ;  /* 0x0000000232327824 */ /* 0x000fe200078e00ff */
[----:B------:R-:W0:Y:S02]  /*0730*/  LDGDEPBAR ;  /* 0x00000000000079af */ /* 0x000e240000000000 */
[----:B------:R-:W-:-:S02]  /*0740*/  IMAD.SHL.U32 R51, R20, 0x2, RZ ;  /* 0x0000000214337824 */ /* 0x000fc400078e00ff */
.L_x_0:
[----:B------:R-:W-:-:S04]  /*0750*/  DEPBAR.LE SB0, 0x0 ;  /* 0x000080000000791a */ /* 0x000fc80000000000 */
[----:B------:R-:W-:Y:S02]  /*0760*/  UIADD3 UR6, UR5, 0x1, URZ ;  /* 0x0000000105067890 */ /* 0x000fe4000fffe03f */
[----:B------:R-:W-:-:S04]  /*0770*/  UISETP.GT.U32.AND UP0, UPT, UR5, 0x7ffffffe, UPT ;  /* 0x7ffffffe0500788c */ /* 0x000fc8000bf04070 */
[----:B------:R-:W-:Y:S02]  /*0780*/  USEL UR6, UR6, URZ, UP0 ;  /* 0x0000003f06067287 */ /* 0x000fe40008000000 */
[----:B------:R-:W-:Y:S02]  /*0790*/  UISETP.NE.U32.AND UP0, UPT, UR10, 0x5000, UPT ;  /* 0x000050000a00788c */ /* 0x000fe4000bf05070 */
[----:B------:R-:W-:Y:S02]  /*07a0*/  UIADD3 UR5, UR6, 0x1, URZ ;  /* 0x0000000106057890 */ /* 0x000fe4000fffe03f */
[----:B------:R-:W-:Y:S01]  /*07b0*/  IMAD.U32 R3, RZ, RZ, UR6 ;  /* 0x00000006ff037e24 */ /* 0x000fe2000f8e00ff */
[----:B------:R-:W-:Y:S01]  /*07c0*/  UISETP.NE.AND.EX UP0, UPT, UR4, URZ, UPT, UP0 ;  /* 0x0000003f0400728c */ /* 0x000fe2000bf05300 */
[----:B------:R-:W-:Y:S02]  /*07d0*/  IMAD.U32 R20, RZ, RZ, UR6 ;  /* 0x00000006ff147e24 */ /* 0x000fe4000f8e00ff */
[----:B------:R-:W-:-:S02]  /*07e0*/  IMAD.U32 R21, RZ, RZ, UR6 ;  /* 0x00000006ff157e24 */ /* 0x000fc4000f8e00ff */
[----:B-1----:R-:W-:Y:S01]  /*07f0*/  IMAD R40, R3, 0x800, R52 ;  /* 0x0000080003287824 */ /* 0x002fe200078e0234 */
[----:B------:R-:W-:Y:S01]  /*0800*/  BAR.SYNC.DEFER_BLOCKING 0x0 ;  /* 0x0000000000007b1d */ /* 0x000fe20000010000 */
[----:B------:R-:W-:Y:S01]  /*0810*/  IMAD R20, R20, 0x800, R51 ;  /* 0x0000080014147824 */ /* 0x000fe200078e0233 */
[----:B------:R-:W-:Y:S01]  /*0820*/  PLOP3.LUT P1, PT, PT, PT, UP0, 0x80, 0x0 ;  /* 0x000000000000781c */ /* 0x000fe20003f2f008 */
[----:B------:R-:W-:Y:S01]  /*0830*/  IMAD R58, R21, 0x800, R50 ;  /* 0x00000800153a7824 */ /* 0x000fe200078e0232 */
[----:B------:R-:W-:-:S04]  /*0840*/  UISETP.GT.U32.AND UP0, UPT, UR6, 0x7ffffffe, UPT ;  /* 0x7ffffffe0600788c */ /* 0x000fc8000bf04070 */
[----:B------:R-:W-:Y:S02]  /*0850*/  USEL UR5, UR5, URZ, UP0 ;  /* 0x0000003f05057287 */ /* 0x000fe40008000000 */
[----:B------:R-:W-:-:S04]  /*0860*/  UIADD3 UR6, UP0, UR10, 0x20, URZ ;  /* 0x000000200a067890 */ /* 0x000fc8000ff1e03f */
[----:B------:R-:W-:Y:S02]  /*0870*/  UIADD3.X UR7, URZ, UR4, URZ, UP0, !UPT ;  /* 0x000000043f077290 */ /* 0x000fe400087fe43f */
[----:B------:R-:W-:-:S04]  /*0880*/  UISETP.NE.U32.AND UP0, UPT, UR6, 0x5000, UPT ;  /* 0x000050000600788c */ /* 0x000fc8000bf05070 */
[----:B------:R-:W-:Y:S01]  /*0890*/  UISETP.NE.AND.EX UP0, UPT, UR7, URZ, UPT, UP0 ;  /* 0x0000003f0700728c */ /* 0x000fe2000bf05300 */
[----:B------:R-:W-:Y:S04]  /*08a0*/  LDSM.16.M88.2 R2, [R58+0x800] ;  /* 0x000800003a02783b */ /* 0x000fe80000000100 */
[----:B------:R-:W2:Y:S04]  /*08b0*/  LDSM.16.M88.4 R40, [R40] ;  /* 0x000000002828783b */ /* 0x000ea80000000200 */
[----:B------:R-:W3:Y:S04]  /*08c0*/  LDSM.16.M88.4 R20, [R20] ;  /* 0x000000001414783b */ /* 0x000ee80000000200 */
[----:B------:R-:W4:Y:S04]  /*08d0*/  LDSM.16.M88.2 R46, [R58+0xa00] ;  /* 0x000a00003a2e783b */ /* 0x000f280000000100 */
[----:B------:R-:W1:Y:S01]  /*08e0*/  LDSM.16.M88.2 R44, [R58+0xc00] ;  /* 0x000c00003a2c783b */ /* 0x000e620000000100 */
[-C--:B--2---:R-:W-:Y:S08]  /*08f0*/  HMMA.16816.F32.BF16 R12, R40, R2.reuse, R12 ;  /* 0x00000002280c723c */ /* 0x084ff0000004180c */
[----:B---3--:R-:W-:Y:S01]  /*0900*/  HMMA.16816.F32.BF16 R4, R20, R2, R4 ;  /* 0x000000021404723c */ /* 0x008fe20000041804 */
[----:B------:R2:W3:Y:S07]  /*0910*/  LDSM.16.M88.2 R2, [R58+0xe00] ;  /* 0x000e00003a02783b */ /* 0x0004ee0000000100 */
[C---:B----4-:R-:W-:Y:S08]  /*0920*/  HMMA.16816.F32.BF16 R8, R40.reuse, R46, R8 ;  /* 0x0000002e2808723c */ /* 0x050ff00000041808 */
[-C--:B-1----:R-:W-:Y:S08]  /*0930*/  HMMA.16816.F32.BF16 R16, R40, R44.reuse, R16 ;  /* 0x0000002c2810723c */ /* 0x082ff00000041810 */
[C---:B------:R-:W-:Y:S07]  /*0940*/  HMMA.16816.F32.BF16 R28, R20.reuse, R44, R28 ;  /* 0x0000002c141c723c */ /* 0x040fee000004181c */
[----:B------:R-:W-:Y:S01]  /*0950*/  IMAD.U32 R45, RZ, RZ, UR5 ;  /* 0x00000005ff2d7e24 */ /* 0x000fe2000f8e00ff */
[----:B------:R-:W-:Y:S03]  /*0960*/  HMMA.16816.F32.BF16 R32, R20, R46, R32 ;  /* 0x0000002e1420723c */ /* 0x000fe60000041820 */
[----:B--2---:R-:W-:Y:S01]  /*0970*/  IMAD R58, R45, 0x800, R50 ;  /* 0x000008002d3a7824 */ /* 0x004fe200078e0232 */
[----:B------:R-:W-:Y:S04]  /*0980*/  BAR.SYNC.DEFER_BLOCKING 0x0 ;  /* 0x0000000000007b1d */ /* 0x000fe80000010000 */
[-C--:B---3--:R-:W-:Y:S07]  /*0990*/  HMMA.16816.F32.BF16 R36, R40, R2.reuse, R36 ;  /* 0x000000022824723c */ /* 0x088fee0000041824 */
[----:B------:R-:W-:Y:S01]  /*09a0*/  IADD3 R42, P0, R56, UR10, RZ ;  /* 0x0000000a382a7c10 */ /* 0x000fe2000ff1e0ff */
[----:B------:R-:W-:Y:S03]  /*09b0*/  HMMA.16816.F32.BF16 R20, R20, R2, R24 ;  /* 0x000000021414723c */ /* 0x000fe60000041818 */
[----:B------:R-:W-:-:S02]  /*09c0*/  IADD3.X R43, R57, UR4, RZ, P0, !PT ;  /* 0x00000004392b7c10 */ /* 0x000fc400087fe4ff */
[----:B------:R-:W-:-:S04]  /*09d0*/  IADD3 R40, P0, R54, UR10, RZ ;  /* 0x0000000a36287c10 */ /* 0x000fc8000ff1e0ff */
[----:B------:R-:W-:Y:S01]  /*09e0*/  IADD3.X R41, R55, UR4, RZ, P0, !PT ;  /* 0x0000000437297c10 */ /* 0x000fe200087fe4ff */
[----:B------:R-:W-:Y:S01]  /*09f0*/  @!PT LDS RZ, [RZ] ;  /* 0x00000000fffff984 */ /* 0x000fe20000000800 */
[----:B------:R-:W-:Y:S01]  /*0a00*/  @!PT LDS RZ, [RZ] ;  /* 0x00000000fffff984 */ /* 0x000fe20000000800 */
[----:B------:R-:W-:Y:S01]  /*0a10*/  @!PT LDS RZ, [RZ] ;  /* 0x00000000fffff984 */ /* 0x000fe20000000800 */
[----:B------:R1:W-:Y:S04]  /*0a20*/  LDGSTS.E.BYPASS.128 [R53], [R42.64], P1 ;  /* 0x000000002a357fae */ /* 0x0003e80008901c48 */
[----:B------:R-:W0:Y:S04]  /*0a30*/  LDGDEPBAR ;  /* 0x00000000000079af */ /* 0x000e280000000000 */
[----:B------:R2:W-:Y:S01]  /*0a40*/  LDGSTS.E.BYPASS.128 [R53+0x800], [R40.64], P1 ;  /* 0x0080000028357fae */ /* 0x0005e20008901c48 */
[----:B------:R-:W-:Y:S01]  /*0a50*/  PLOP3.LUT P1, PT, PT, PT, UP0, 0x80, 0x0 ;  /* 0x000000000000781c */ /* 0x000fe20003f2f008 */
[----:B------:R-:W-:-:S02]  /*0a60*/  UISETP.GT.U32.AND UP0, UPT, UR5, 0x7ffffffe, UPT ;  /* 0x7ffffffe0500788c */ /* 0x000fc4000bf04070 */
[----:B------:R-:W0:Y:S01]  /*0a70*/  LDGDEPBAR ;  /* 0x00000000000079af */ /* 0x000e220000000000 */
[----:B-1----:R-:W-:Y:S02]  /*0a80*/  IMAD.U32 R43, RZ, RZ, UR5 ;  /* 0x00000005ff2b7e24 */ /* 0x002fe4000f8e00ff */
[----:B------:R-:W-:-:S04]  /*0a90*/  IMAD.U32 R42, RZ, RZ, UR5 ;  /* 0x00000005ff2a7e24 */ /* 0x000fc8000f8e00ff */
[----:B------:R-:W-:Y:S02]  /*0aa0*/  IMAD R24, R42, 0x800, R51 ;  /* 0x000008002a187824 */ /* 0x000fe400078e0233 */
[----:B--2---:R-:W-:Y:S01]  /*0ab0*/  IMAD R40, R43, 0x800, R52 ;  /* 0x000008002b287824 */ /* 0x004fe200078e0234 */
[----:B------:R-:W-:-:S04]  /*0ac0*/  DEPBAR.LE SB0, 0x0 ;  /* 0x000080000000791a */ /* 0x000fc80000000000 */
[----:B------:R-:W-:Y:S06]  /*0ad0*/  BAR.SYNC.DEFER_BLOCKING 0x0 ;  /* 0x0000000000007b1d */ /* 0x000fec0000010000 */
[----:B------:R-:W-:Y:S04]  /*0ae0*/  LDSM.16.M88.2 R2, [R58+0x800] ;  /* 0x000800003a02783b */ /* 0x000fe80000000100 */
[----:B------:R-:W1:Y:S04]  /*0af0*/  LDSM.16.M88.4 R40, [R40] ;  /* 0x000000002828783b */ /* 0x000e680000000200 */
[----:B------:R-:W2:Y:S04]  /*0b00*/  LDSM.16.M88.4 R24, [R24] ;  /* 0x000000001818783b */ /* 0x000ea80000000200 */
[----:B------:R-:W3:Y:S04]  /*0b10*/  LDSM.16.M88.2 R46, [R58+0xa00] ;  /* 0x000a00003a2e783b */ /* 0x000ee80000000100 */
[----:B------:R-:W4:Y:S01]  /*0b20*/  LDSM.16.M88.2 R44, [R58+0xc00] ;  /* 0x000c00003a2c783b */ /* 0x000f220000000100 */
[-C--:B-1----:R-:W-:Y:S08]  /*0b30*/  HMMA.16816.F32.BF16 R12, R40, R2.reuse, R12 ;  /* 0x00000002280c723c */ /* 0x082ff0000004180c */
[----:B--2---:R-:W-:Y:S01]  /*0b40*/  HMMA.16816.F32.BF16 R4, R24, R2, R4 ;  /* 0x000000021804723c */ /* 0x004fe20000041804 */
[----:B------:R-:W1:Y:S07]  /*0b50*/  LDSM.16.M88.2 R2, [R58+0xe00] ;  /* 0x000e00003a02783b */ /* 0x000e6e0000000100 */
[C---:B---3--:R-:W-:Y:S08]  /*0b60*/  HMMA.16816.F32.BF16 R8, R40.reuse, R46, R8 ;  /* 0x0000002e2808723c */ /* 0x048ff00000041808 */
[-C--:B----4-:R-:W-:Y:S08]  /*0b70*/  HMMA.16816.F32.BF16 R16, R40, R44.reuse, R16 ;  /* 0x0000002c2810723c */ /* 0x090ff00000041810 */
[C---:B------:R-:W-:Y:S08]  /*0b80*/  HMMA.16816.F32.BF16 R28, R24.reuse, R44, R28 ;  /* 0x0000002c181c723c */ /* 0x040ff0000004181c */
[----:B------:R-:W-:Y:S08]  /*0b90*/  HMMA.16816.F32.BF16 R32, R24, R46, R32 ;  /* 0x0000002e1820723c */ /* 0x000ff00000041820 */
[-C--:B-1----:R-:W-:Y:S01]  /*0ba0*/  HMMA.16816.F32.BF16 R36, R40, R2.reuse, R36 ;  /* 0x000000022824723c */ /* 0x082fe20000041824 */
[----:B------:R-:W-:Y:S06]  /*0bb0*/  BAR.SYNC.DEFER_BLOCKING 0x0 ;  /* 0x0000000000007b1d */ /* 0x000fec0000010000 */
[----:B------:R-:W-:Y:S01]  /*0bc0*/  IADD3 R42, P0, R56, UR6, RZ ;  /* 0x00000006382a7c10 */ /* 0x000fe2000ff1e0ff */
[----:B------:R-:W-:Y:S03]  /*0bd0*/  HMMA.16816.F32.BF16 R20, R24, R2, R20 ;  /* 0x000000021814723c */ /* 0x000fe60000041814 */
[----:B------:R-:W-:-:S02]  /*0be0*/  IADD3.X R43, R57, UR7, RZ, P0, !PT ;  /* 0x00000007392b7c10 */ /* 0x000fc400087fe4ff */
[----:B------:R-:W-:Y:S01]  /*0bf0*/  IADD3 R40, P0, R54, UR6, RZ ;  /* 0x0000000636287c10 */ /* 0x000fe2000ff1e0ff */
[----:B------:R-:W-:-:S03]  /*0c00*/  UIADD3 UR6, UR5, 0x1, URZ ;  /* 0x0000000105067890 */ /* 0x000fc6000fffe03f */
[----:B------:R-:W-:Y:S01]  /*0c10*/  IADD3.X R41, R55, UR7, RZ, P0, !PT ;  /* 0x0000000737297c10 */ /* 0x000fe200087fe4ff */
[----:B------:R-:W-:Y:S02]  /*0c20*/  USEL UR6, UR6, URZ, UP0 ;  /* 0x0000003f06067287 */ /* 0x000fe40008000000 */
[----:B------:R-:W-:-:S04]  /*0c30*/  UIADD3 UR5, UP0, UR10, 0x40, URZ ;  /* 0x000000400a057890 */ /* 0x000fc8000ff1e03f */
[----:B------:R-:W-:Y:S01]  /*0c40*/  IMAD.U32 R45, RZ, RZ, UR6 ;  /* 0x00000006ff2d7e24 */ /* 0x000fe2000f8e00ff */
[----:B------:R-:W-:Y:S01]  /*0c50*/  @!PT LDS RZ, [RZ] ;  /* 0x00000000fffff984 */ /* 0x000fe20000000800 */
[----:B------:R-:W-:Y:S01]  /*0c60*/  @!PT LDS RZ, [RZ] ;  /* 0x00000000fffff984 */ /* 0x000fe20000000800 */
[----:B------:R-:W-:Y:S01]  /*0c70*/  @!PT LDS RZ, [RZ] ;  /* 0x00000000fffff984 */ /* 0x000fe20000000800 */
[----:B------:R1:W-:Y:S01]  /*0c80*/  LDGSTS.E.BYPASS.128 [R53], [R42.64], P1 ;  /* 0x000000002a357fae */ /* 0x0003e20008901c48 */
[----:B------:R-:W-:Y:S02]  /*0c90*/  UIADD3.X UR7, URZ, UR4, URZ, UP0, !UPT ;  /* 0x000000043f077290 */ /* 0x000fe400087fe43f */
[----:B------:R-:W-:Y:S01]  /*0ca0*/  IMAD R58, R45, 0x800, R50 ;  /* 0x000008002d3a7824 */ /* 0x000fe200078e0232 */
[----:B------:R-:W0:Y:S01]  /*0cb0*/  LDGDEPBAR ;  /* 0x00000000000079af */ /* 0x000e220000000000 */
[----:B------:R-:W-:-:S03]  /*0cc0*/  UISETP.NE.U32.AND UP0, UPT, UR5, 0x5000, UPT ;  /* 0x000050000500788c */ /* 0x000fc6000bf05070 */
[----:B------:R2:W-:Y:S01]  /*0cd0*/  LDGSTS.E.BYPASS.128 [R53+0x800], [R40.64], P1 ;  /* 0x0080000028357fae */ /* 0x0005e20008901c48 */
[----:B------:R-:W-:-:S03]  /*0ce0*/  UISETP.NE.AND.EX UP0, UPT, UR7, URZ, UPT, UP0 ;  /* 0x0000003f0700728c */ /* 0x000fc6000bf05300 */
[----:B------:R-:W0:Y:S01]  /*0cf0*/  LDGDEPBAR ;  /* 0x00000000000079af */ /* 0x000e220000000000 */
[----:B-1----:R-:W-:Y:S02]  /*0d00*/  IMAD.U32 R43, RZ, RZ, UR6 ;  /* 0x00000006ff2b7e24 */ /* 0x002fe4000f8e00ff */
[----:B------:R-:W-:Y:S01]  /*0d10*/  IMAD.U32 R42, RZ, RZ, UR6 ;  /* 0x00000006ff2a7e24 */ /* 0x000fe2000f8e00ff */
[----:B------:R-:W-:Y:S01]  /*0d20*/  PLOP3.LUT P1, PT, PT, PT, UP0, 0x80, 0x0 ;  /* 0x000000000000781c */ /* 0x000fe20003f2f008 */
[----:B------:R-:W-:Y:S02]  /*0d30*/  UISETP.GT.U32.AND UP0, UPT, UR6, 0x7ffffffe, UPT ;  /* 0x7ffffffe0600788c */ /* 0x000fe4000bf04070 */
        /* <DEDUP_REMOVED lines=83> */
[----:B------:R-:W-:Y:S02]  /*1270*/  UIADD3 UR10, UP0, UR10, 0xa0, URZ ;  /* 0x000000a00a0a7890 */ /* 0x000fe4000ff1e03f */
[----:B------:R-:W-:Y:S02]  /*1280*/  IMAD R24, R42, 0x800, R51 ;  /* 0x000008002a187824 */ /* 0x000fe400078e0233 */
[----:B--2---:R-:W-:Y:S01]  /*1290*/  IMAD R40, R43, 0x800, R52 ;  /* 0x000008002b287824 */ /* 0x004fe200078e0234 */
[----:B------:R-:W-:-:S02]  /*12a0*/  UIADD3.X UR4, URZ, UR4, URZ, UP0, !UPT ;  /* 0x000000043f047290 */ /* 0x000fc400087fe43f */
[----:B------:R-:W-:-:S04]  /*12b0*/  UISETP.NE.U32.AND UP0, UPT, UR10, 0x5020, UPT ;  /* 0x000050200a00788c */ /* 0x000fc8000bf05070 */
[----:B------:R-:W-:Y:S01]  /*12c0*/  UISETP.NE.AND.EX UP0, UPT, UR4, URZ, UPT, UP0 ;  /* 0x0000003f0400728c */ /* 0x000fe2000bf05300 */
        /* <DEDUP_REMOVED lines=11> */
[----:B----4-:R-:W-:Y:S08]  /*1380*/  HMMA.16816.F32.BF16 R16, R40, R44, R16 ;  /* 0x0000002c2810723c */ /* 0x010ff00000041810 */
[C---:B------:R-:W-:Y:S08]  /*1390*/  HMMA.16816.F32.BF16 R32, R24.reuse, R46, R32 ;  /* 0x0000002e1820723c */ /* 0x040ff00000041820 */
[----:B------:R-:W-:Y:S08]  /*13a0*/  HMMA.16816.F32.BF16 R28, R24, R44, R28 ;  /* 0x0000002c181c723c */ /* 0x000ff0000004181c */
[-C--:B-1----:R-:W-:Y:S01]  /*13b0*/  HMMA.16816.F32.BF16 R36, R40, R2.reuse, R36 ;  /* 0x000000022824723c */ /* 0x082fe20000041824 */
[----:B------:R-:W-:Y:S06]  /*13c0*/  BAR.SYNC.DEFER_BLOCKING 0x0 ;  /* 0x0000000000007b1d */ /* 0x000fec0000010000 */
[----:B------:R-:W-:Y:S01]  /*13d0*/  IADD3 R42, P0, R56, UR6, RZ ;  /* 0x00000006382a7c10 */ /* 0x000fe2000ff1e0ff */
[----:B------:R-:W-:Y:S01]  /*13e0*/  HMMA.16816.F32.BF16 R24, R24, R2, R20 ;  /* 0x000000021818723c */ /* 0x000fe20000041814 */
[----:B------:R-:W-:-:S02]  /*13f0*/  IADD3 R40, P1, R54, UR6, RZ ;  /* 0x0000000636287c10 */ /* 0x000fc4000ff3e0ff */
[----:B------:R-:W-:Y:S02]  /*1400*/  IADD3.X R43, R57, UR7, RZ, P0, !PT ;  /* 0x00000007392b7c10 */ /* 0x000fe400087fe4ff */
[----:B------:R-:W-:Y:S02]  /*1410*/  PLOP3.LUT P0, PT, PT, PT, UP0, 0x80, 0x0 ;  /* 0x000000000000781c */ /* 0x000fe40003f0f008 */
[----:B------:R-:W-:Y:S01]  /*1420*/  IADD3.X R41, R55, UR7, RZ, P1, !PT ;  /* 0x0000000737297c10 */ /* 0x000fe20008ffe4ff */
[----:B------:R-:W-:Y:S01]  /*1430*/  @!PT LDS RZ, [RZ] ;  /* 0x00000000fffff984 */ /* 0x000fe20000000800 */
[----:B------:R-:W-:Y:S01]  /*1440*/  @!PT LDS RZ, [RZ] ;  /* 0x00000000fffff984 */ /* 0x000fe20000000800 */
[----:B------:R-:W-:Y:S01]  /*1450*/  @!PT LDS RZ, [RZ] ;  /* 0x00000000fffff984 */ /* 0x000fe20000000800 */
[----:B------:R1:W-:Y:S04]  /*1460*/  LDGSTS.E.BYPASS.128 [R53], [R42.64], P2 ;  /* 0x000000002a357fae */ /* 0x0003e80009101c48 */
[----:B------:R-:W0:Y:S04]  /*1470*/  LDGDEPBAR ;  /* 0x00000000000079af */ /* 0x000e280000000000 */
[----:B------:R1:W-:Y:S04]  /*1480*/  LDGSTS.E.BYPASS.128 [R53+0x800], [R40.64], P2 ;  /* 0x0080000028357fae */ /* 0x0003e80009101c48 */
[----:B------:R-:W0:Y:S01]  /*1490*/  LDGDEPBAR ;  /* 0x00000000000079af */ /* 0x000e220000000000 */
[----:B------:R-:W-:Y:S05]  /*14a0*/  @P0 BRA `(.L_x_0) ;  /* 0xfffff2a000000947 */ /* 0x000fea000383ffff */
[----:B------:R-:W-:Y:S01]  /*14b0*/  F2FP.BF16.PACK_AB R17, R17, R16 ;  /* 0x000000101111723e */ /* 0x000fe200000010ff */
[----:B------:R-:W-:-:S04]  /*14c0*/  DEPBAR.LE SB0, 0x0 ;  /* 0x000080000000791a */ /* 0x000fc80000000000 */
[----:B------:R-:W-:Y:S01]  /*14d0*/  F2FP.BF16.PACK_AB R16, R5, R4 ;  /* 0x000000040510723e */ /* 0x000fe200000010ff */
[----:B------:R-:W-:Y:S01]  /*14e0*/  IMAD.SHL.U32 R4, R49, 0x10, RZ ;  /* 0x0000001031047824 */ /* 0x000fe200078e00ff */
[----:B------:R-:W-:Y:S01]  /*14f0*/  F2FP.BF16.PACK_AB R12, R13, R12 ;  /* 0x0000000c0d0c723e */ /* 0x000fe200000010ff */
[----:B------:R-:W-:Y:S01]  /*1500*/  IMAD.MOV.U32 R23, RZ, RZ, 0x2 ;  /* 0x00000002ff177424 */ /* 0x000fe200078e00ff */
[----:B------:R-:W-:Y:S01]  /*1510*/  F2FP.BF16.PACK_AB R13, R19, R18 ;  /* 0x00000012130d723e */ /* 0x000fe200000010ff */
[----:B------:R-:W-:Y:S01]  /*1520*/  IMAD.SHL.U32 R19, R49, 0x8, RZ ;  /* 0x0000000831137824 */ /* 0x000fe200078e00ff */
[----:B------:R-:W-:Y:S01]  /*1530*/  F2FP.BF16.PACK_AB R18, R7, R6 ;  /* 0x000000060712723e */ /* 0x000fe200000010ff */
[----:B------:R-:W-:Y:S01]  /*1540*/  IMAD.SHL.U32 R6, R49, 0x2, RZ ;  /* 0x0000000231067824 */ /* 0x000fe200078e00ff */
[----:B------:R-:W-:Y:S02]  /*1550*/  LOP3.LUT R5, R4, 0xc0, RZ, 0xc0, !PT ;  /* 0x000000c004057812 */ /* 0x000fe400078ec0ff */
[----:B------:R-:W-:-:S02]  /*1560*/  SHF.R.U32.HI R20, RZ, 0x2, R49 ;  /* 0x00000002ff147819 */ /* 0x000fc40000011631 */
[----:B------:R-:W-:Y:S02]  /*1570*/  LOP3.LUT R5, R5, 0x6, R6, 0xf8, !PT ;  /* 0x0000000605057812 */ /* 0x000fe400078ef806 */
[----:B------:R-:W-:Y:S02]  /*1580*/  LOP3.LUT R6, R19, 0x3f8, RZ, 0xc0, !PT ;  /* 0x000003f813067812 */ /* 0x000fe400078ec0ff */
[----:B------:R-:W-:Y:S02]  /*1590*/  LOP3.LUT R5, R5, 0x500, R4, 0xf8, !PT ;  /* 0x0000050005057812 */ /* 0x000fe400078ef804 */
[----:B------:R-:W-:Y:S02]  /*15a0*/  LOP3.LUT R4, R6, 0x400, RZ, 0xfc, !PT ;  /* 0x0000040006047812 */ /* 0x000fe400078efcff */
[----:B------:R-:W-:Y:S02]  /*15b0*/  F2FP.BF16.PACK_AB R3, R11, R10 ;  /* 0x0000000a0b03723e */ /* 0x000fe400000010ff */
[----:B------:R-:W-:-:S02]  /*15c0*/  LOP3.LUT R7, R5, 0x200, RZ, 0xfc, !PT ;  /* 0x0000020005077812 */ /* 0x000fc400078efcff */
[----:B------:R-:W-:Y:S02]  /*15d0*/  SHF.R.U32.HI R10, RZ, 0x2, R4 ;  /* 0x00000002ff0a7819 */ /* 0x000fe40000011604 */
[----:B------:R-:W-:Y:S02]  /*15e0*/  LOP3.LUT R4, R5, 0x8, R20, 0xf8, !PT ;  /* 0x0000000805047812 */ /* 0x000fe400078ef814 */
[----:B------:R-:W-:Y:S02]  /*15f0*/  SHF.R.U32.HI R5, RZ, 0x2, R5 ;  /* 0x00000002ff057819 */ /* 0x000fe40000011605 */
[----:B------:R-:W-:Y:S02]  /*1600*/  SHF.R.U32.HI R7, RZ, 0x2, R7 ;  /* 0x00000002ff077819 */ /* 0x000fe40000011607 */
[----:B------:R-:W-:Y:S02]  /*1610*/  LOP3.LUT R5, R5, 0x170, RZ, 0xc0, !PT ;  /* 0x0000017005057812 */ /* 0x000fe400078ec0ff */
[----:B------:R-:W-:-:S02]  /*1620*/  LOP3.LUT R7, R7, 0x1f0, RZ, 0xc0, !PT ;  /* 0x000001f007077812 */ /* 0x000fc400078ec0ff */
[----:B------:R-:W-:Y:S01]  /*1630*/  F2FP.BF16.PACK_AB R14, R15, R14 ;  /* 0x0000000e0f0e723e */ /* 0x000fe200000010ff */
[C---:B------:R-:W-:Y:S01]  /*1640*/  IMAD R21, R4.reuse, 0x2, R5 ;  /* 0x0000000204157824 */ /* 0x040fe200078e0205 */
[----:B------:R-:W-:Y:S01]  /*1650*/  BAR.SYNC.DEFER_BLOCKING 0x0 ;  /* 0x0000000000007b1d */ /* 0x000fe20000010000 */
[----:B------:R-:W-:Y:S01]  /*1660*/  IMAD R20, R4, 0x2, R7 ;  /* 0x0000000204147824 */ /* 0x000fe200078e0207 */
[----:B------:R-:W-:Y:S01]  /*1670*/  F2FP.BF16.PACK_AB R2, R9, R8 ;  /* 0x000000080902723e */ /* 0x000fe200000010ff */
[----:B------:R-:W-:Y:S01]  /*1680*/  IMAD.SHL.U32 R9, R6, 0x2, RZ ;  /* 0x0000000206097824 */ /* 0x000fe200078e00ff */
[----:B------:R-:W-:Y:S02]  /*1690*/  F2FP.BF16.PACK_AB R36, R37, R36 ;  /* 0x000000242524723e */ /* 0x000fe400000010ff */
[----:B------:R-:W-:Y:S02]  /*16a0*/  F2FP.BF16.PACK_AB R39, R39, R38 ;  /* 0x000000262727723e */ /* 0x000fe400000010ff */
[----:B------:R-:W-:-:S02]  /*16b0*/  LOP3.LUT R8, R49, 0x78, RZ, 0xc0, !PT ;  /* 0x0000007831087812 */ /* 0x000fc400078ec0ff */
[----:B------:R-:W-:Y:S02]  /*16c0*/  LOP3.LUT R10, R10, 0x1f0, RZ, 0xc0, !PT ;  /* 0x000001f00a0a7812 */ /* 0x000fe400078ec0ff */
[----:B------:R-:W-:Y:S01]  /*16d0*/  F2FP.BF16.PACK_AB R32, R33, R32 ;  /* 0x000000202120723e */ /* 0x000fe200000010ff */
[----:B------:R-:W-:Y:S01]  /*16e0*/  IMAD R15, R8, 0x2, R9 ;  /* 0x00000002080f7824 */ /* 0x000fe200078e0209 */
[----:B------:R-:W-:Y:S01]  /*16f0*/  F2FP.BF16.PACK_AB R35, R35, R34 ;  /* 0x000000222323723e */ /* 0x000fe200000010ff */
[----:B------:R-:W-:Y:S01]  /*1700*/  IMAD.IADD R22, R9, 0x1, R10 ;  /* 0x0000000109167824 */ /* 0x000fe200078e020a */
[----:B------:R-:W-:Y:S02]  /*1710*/  F2FP.BF16.PACK_AB R28, R29, R28 ;  /* 0x0000001c1d1c723e */ /* 0x000fe400000010ff */
[----:B------:R-:W-:Y:S02]  /*1720*/  F2FP.BF16.PACK_AB R31, R31, R30 ;  /* 0x0000001e1f1f723e */ /* 0x000fe400000010ff */
[----:B------:R-:W-:-:S02]  /*1730*/  F2FP.BF16.PACK_AB R24, R25, R24 ;  /* 0x000000181918723e */ /* 0x000fc400000010ff */
[----:B------:R-:W-:Y:S01]  /*1740*/  F2FP.BF16.PACK_AB R27, R27, R26 ;  /* 0x0000001a1b1b723e */ /* 0x000fe200000010ff */
[----:B------:R-:W-:Y:S01]  /*1750*/  STS [R21], R12 ;  /* 0x0000000c15007388 */ /* 0x000fe20000000800 */
[----:B------:R-:W-:-:S03]  /*1760*/  LOP3.LUT R0, R0, 0x38, R19, 0xf8, !PT ;  /* 0x0000003800007812 */ /* 0x000fc600078ef813 */
[----:B------:R-:W-:Y:S01]  /*1770*/  STS [R20+0x400], R14 ;  /* 0x0004000e14007388 */ /* 0x000fe20000000800 */
[----:B------:R-:W-:-:S03]  /*1780*/  ISETP.GE.AND P0, PT, R0, 0x1000, PT ;  /* 0x000010000000780c */ /* 0x000fc60003f06270 */
[----:B------:R-:W-:Y:S04]  /*1790*/  STS [R21+0x20], R2 ;  /* 0x0000200215007388 */ /* 0x000fe80000000800 */
[----:B------:R2:W-:Y:S04]  /*17a0*/  STS [R20+0x420], R3 ;  /* 0x0004200314007388 */ /* 0x0005e80000000800 */
[----:B------:R3:W-:Y:S04]  /*17b0*/  STS [R21+0x40], R17 ;  /* 0x0000401115007388 */ /* 0x0007e80000000800 */
[----:B------:R-:W-:Y:S01]  /*17c0*/  STS [R20+0x440], R13 ;  /* 0x0004400d14007388 */ /* 0x000fe20000000800 */
[----:B--2---:R-:W-:-:S03]  /*17d0*/  SHF.R.U32.HI R3, RZ, 0x3, R49 ;  /* 0x00000003ff037819 */ /* 0x004fc60000011631 */
[----:B------:R-:W-:Y:S01]  /*17e0*/  STS [R21+0x60], R36 ;  /* 0x0000602415007388 */ /* 0x000fe20000000800 */
[----:B------:R-:W-:-:S03]  /*17f0*/  SGXT.U32 R3, R3, 0x4 ;  /* 0x000000040303781a */ /* 0x000fc60000000000 */
[----:B------:R-:W-:Y:S01]  /*1800*/  STS [R20+0x460], R39 ;  /* 0x0004602714007388 */ /* 0x000fe20000000800 */
[----:B------:R-:W-:-:S03]  /*1810*/  LOP3.LUT R3, R3, R48, RZ, 0xfc, !PT ;  /* 0x0000003003037212 */ /* 0x000fc600078efcff */
[----:B------:R-:W-:Y:S01]  /*1820*/  BAR.SYNC.DEFER_BLOCKING 0x0 ;  /* 0x0000000000007b1d */ /* 0x000fe20000010000 */
[C---:B------:R-:W-:Y:S02]  /*1830*/  LOP3.LUT R19, R3.reuse, 0x10, RZ, 0xfc, !PT ;  /* 0x0000001003137812 */ /* 0x040fe400078efcff */
[C---:B---3--:R-:W-:Y:S02]  /*1840*/  LOP3.LUT R17, R3.reuse, 0x20, RZ, 0xfc, !PT ;  /* 0x0000002003117812 */ /* 0x048fe400078efcff */
[----:B------:R-:W-:Y:S02]  /*1850*/  ISETP.LT.AND P1, PT, R3, 0x200, !P0 ;  /* 0x000002000300780c */ /* 0x000fe40004721270 */
[----:B------:R-:W-:Y:S02]  /*1860*/  ISETP.LT.AND P2, PT, R19, 0x200, !P0 ;  /* 0x000002001300780c */ /* 0x000fe40004741270 */
[----:B------:R-:W-:Y:S01]  /*1870*/  ISETP.LT.AND P3, PT, R17, 0x200, !P0 ;  /* 0x000002001100780c */ /* 0x000fe20004761270 */
[----:B------:R-:W2:Y:S04]  /*1880*/  LDS.128 R8, [R15] ;  /* 0x000000000f087984 */ /* 0x000ea80000000c00 */
[----:B------:R-:W3:Y:S04]  /*1890*/  LDS.128 R4, [R22+0x800] ;  /* 0x0008000016047984 */ /* 0x000ee80000000c00 */
[----:B------:R-:W-:Y:S06]  /*18a0*/  BAR.SYNC.DEFER_BLOCKING 0x0 ;  /* 0x0000000000007b1d */ /* 0x000fec0000010000 */
[----:B------:R4:W-:Y:S04]  /*18b0*/  STS [R21], R16 ;  /* 0x0000001015007388 */ /* 0x0009e80000000800 */
[----:B------:R1:W-:Y:S04]  /*18c0*/  STS [R20+0x400], R18 ;  /* 0x0004001214007388 */ /* 0x0003e80000000800 */
[----:B------:R-:W-:Y:S01]  /*18d0*/  STS [R21+0x20], R32 ;  /* 0x0000202015007388 */ /* 0x000fe20000000800 */
[----:B----4-:R-:W-:-:S03]  /*18e0*/  IMAD R16, R19, 0x1000, R0 ;  /* 0x0000100013107824 */ /* 0x010fc600078e0200 */
[----:B------:R-:W-:Y:S01]  /*18f0*/  STS [R20+0x420], R35 ;  /* 0x0004202314007388 */ /* 0x000fe20000000800 */
[----:B-1----:R-:W-:-:S03]  /*1900*/  IMAD R18, R17, 0x1000, R0 ;  /* 0x0000100011127824 */ /* 0x002fc600078e0200 */
[----:B------:R-:W-:Y:S01]  /*1910*/  STS [R21+0x40], R28 ;  /* 0x0000401c15007388 */ /* 0x000fe20000000800 */
[----:B------:R-:W-:-:S03]  /*1920*/  IMAD.WIDE R16, R16, R23, c[0x0][0x170] ;  /* 0x00005c0010107625 */ /* 0x000fc600078e0217 */
[----:B------:R-:W-:Y:S01]  /*1930*/  STS [R20+0x440], R31 ;  /* 0x0004401f14007388 */ /* 0x000fe20000000800 */
[----:B------:R-:W-:-:S03]  /*1940*/  IMAD.WIDE R18, R18, R23, c[0x0][0x170] ;  /* 0x00005c0012127625 */ /* 0x000fc600078e0217 */
[----:B------:R1:W-:Y:S04]  /*1950*/  STS [R21+0x60], R24 ;  /* 0x0000601815007388 */ /* 0x0003e80000000800 */
[----:B------:R-:W-:Y:S04]  /*1960*/  STS [R20+0x460], R27 ;  /* 0x0004601b14007388 */ /* 0x000fe80000000800 */
[----:B------:R-:W-:Y:S01]  /*1970*/  BAR.SYNC.DEFER_BLOCKING 0x0 ;  /* 0x0000000000007b1d */ /* 0x000fe20000010000 */
[C---:B-1----:R-:W-:Y:S01]  /*1980*/  LOP3.LUT R21, R3.reuse, 0x30, RZ, 0xfc, !PT ;  /* 0x0000003003157812 */ /* 0x042fe200078efcff */
[----:B------:R-:W-:-:S03]  /*1990*/  IMAD R3, R3, 0x1000, R0 ;  /* 0x0000100003037824 */ /* 0x000fc600078e0200 */
[----:B------:R-:W-:Y:S01]  /*19a0*/  ISETP.LT.AND P0, PT, R21, 0x200, !P0 ;  /* 0x000002001500780c */ /* 0x000fe20004701270 */
[----:B------:R-:W-:Y:S01]  /*19b0*/  IMAD.WIDE R2, R3, R23, c[0x0][0x170] ;  /* 0x00005c0003027625 */ /* 0x000fe200078e0217 */
[----:B------:R-:W1:Y:S04]  /*19c0*/  LDS.128 R12, [R15] ;  /* 0x000000000f0c7984 */ /* 0x000e680000000c00 */
[----:B--2---:R2:W-:Y:S04]  /*19d0*/  @P1 STG.E.128 [R2.64], R8 ;  /* 0x0000000802001986 */ /* 0x0045e8000c101d08 */
[----:B---3--:R2:W-:Y:S04]  /*19e0*/  @P2 STG.E.128 [R16.64], R4 ;  /* 0x0000000410002986 */ /* 0x0085e8000c101d08 */
[----:B-1----:R2:W-:Y:S01]  /*19f0*/  @P3 STG.E.128 [R18.64], R12 ;  /* 0x0000000c12003986 */ /* 0x0025e2000c101d08 */
[----:B------:R-:W-:Y:S05]  /*1a00*/  @!P0 EXIT ;  /* 0x000000000000894d */ /* 0x000fea0003800000 */
[----:B--2---:R-:W1:Y:S01]  /*1a10*/  LDS.128 R4, [R22+0x800] ;  /* 0x0008000016047984 */ /* 0x004e620000000c00 */
[----:B------:R-:W-:-:S04]  /*1a20*/  IMAD R2, R21, 0x1000, R0 ;  /* 0x0000100015027824 */ /* 0x000fc800078e0200 */
[----:B------:R-:W-:-:S05]  /*1a30*/  IMAD.WIDE R2, R2, R23, c[0x0][0x170] ;  /* 0x00005c0002027625 */ /* 0x000fca00078e0217 */
[----:B-1----:R-:W-:Y:S01]  /*1a40*/  STG.E.128 [R2.64], R4 ;  /* 0x0000000402007986 */ /* 0x002fe2000c101d08 */
[----:B------:R-:W-:Y:S05]  /*1a50*/  EXIT ;  /* 0x000000000000794d */ /* 0x000fea0003800000 */
.L_x_1:
[----:B------:R-:W-:-:S00]  /*1a60*/  BRA `(.L_x_1) ;  /* 0xfffffff000007947 */ /* 0x000fc0000383ffff */
[----:B------:R-:W-:-:S00]  /*1a70*/  NOP ;  /* 0x0000000000007918 */ /* 0x000fc00000000000 */
        /* <DEDUP_REMOVED lines=8> */
.L_x_2:


//--------------------- .nv.shared.triton_mm      --------------------------
	.section	.nv.shared.triton_mm,"aw",@nobits
	.sectionflags	@""
	.align	16
